//
// Generated by NVIDIA NVVM Compiler
//
// Compiler Build ID: CL-36424714
// Cuda compilation tools, release 13.0, V13.0.88
// Based on NVVM 20.0.0
//

.version 9.0
.target sm_100
.address_size 64

	// .globl	_Z10chechIndexv
.extern .func  (.param .b32 func_retval0) vprintf
(
	.param .b64 vprintf_param_0,
	.param .b64 vprintf_param_1
)
;
.global .align 1 .b8 $str[82] = {116, 104, 114, 101, 97, 100, 73, 100, 120, 58, 40, 37, 100, 44, 32, 37, 100, 44, 32, 37, 100, 41, 32, 98, 108, 111, 99, 107, 73, 100, 120, 58, 40, 37, 100, 44, 37, 100, 44, 37, 100, 41, 32, 98, 108, 111, 99, 107, 100, 105, 109, 58, 40, 37, 100, 44, 37, 100, 44, 37, 100, 41, 103, 114, 105, 100, 68, 105, 109, 58, 40, 37, 100, 44, 37, 100, 44, 37, 100, 41, 10};

.visible .entry _Z10chechIndexv()
{
	.local .align 16 .b8 	__local_depot0[48];
	.reg .b64 	%SP;
	.reg .b64 	%SPL;
	.reg .b32 	%r<15>;
	.reg .b64 	%rd<5>;

	mov.u64 	%SPL, __local_depot0;
	cvta.local.u64 	%SP, %SPL;
	add.u64 	%rd1, %SP, 0;
	add.u64 	%rd2, %SPL, 0;
	mov.u32 	%r1, %tid.x;
	mov.u32 	%r2, %tid.y;
	mov.u32 	%r3, %tid.z;
	mov.u32 	%r4, %ctaid.x;
	mov.u32 	%r5, %ctaid.y;
	mov.u32 	%r6, %ctaid.z;
	mov.u32 	%r7, %ntid.x;
	mov.u32 	%r8, %ntid.y;
	mov.u32 	%r9, %ntid.z;
	mov.u32 	%r10, %nctaid.x;
	mov.u32 	%r11, %nctaid.y;
	mov.u32 	%r12, %nctaid.z;
	st.local.v4.u32 	[%rd2], {%r1, %r2, %r3, %r4};
	st.local.v4.u32 	[%rd2+16], {%r5, %r6, %r7, %r8};
	st.local.v4.u32 	[%rd2+32], {%r9, %r10, %r11, %r12};
	mov.u64 	%rd3, $str;
	cvta.global.u64 	%rd4, %rd3;
	{ // callseq 0, 0
	.param .b64 param0;
	st.param.b64 	[param0], %rd4;
	.param .b64 param1;
	st.param.b64 	[param1], %rd1;
	.param .b32 retval0;
	call.uni (retval0), 
	vprintf, 
	(
	param0, 
	param1
	);
	ld.param.b32 	%r13, [retval0];
	} // callseq 0
	ret;

}


// ===== COMPILED SASS (sm_100) =====

	.target	sm_100

	.elftype	@"ET_EXEC"


//--------------------- .note.nv.tkinfo           --------------------------
	.section	.note.nv.tkinfo,"",@"SHT_NOTE"
	.sectionflags	@"SHF_NOTE_NV_TKINFO"
	.tkinfo
        /*0018*/ 	.word	0x00000002
        /*0030*/ 	.string	""
        /*0030*/ 	.string	"ptxas"
        /*0030*/ 	.string	"Cuda compilation tools, release 13.0, V13.0.88"
        /*0030*/ 	.string	"Build cuda_13.0.r13.0/compiler.36424714_0"
        /*0030*/ 	.string	"-arch sm_100 -m 64 "



//--------------------- .note.nv.cuinfo           --------------------------
	.section	.note.nv.cuinfo,"",@"SHT_NOTE"
	.sectionflags	@"SHF_NOTE_NV_CUINFO"
        /*0018*/ 	.short	0x0002
        /*001a*/ 	.short	0x0064
        /*001c*/ 	.short	0x0082
	.zero		2


//--------------------- .nv.info                  --------------------------
	.section	.nv.info,"",@"SHT_CUDA_INFO"
	.align	4


	//----- nvinfo : EIATTR_REGCOUNT
	.align		4
        /*0000*/ 	.byte	0x04, 0x2f
        /*0002*/ 	.short	(.L_2 - .L_1)
	.align		4
.L_1:
        /*0004*/ 	.word	index@(_Z10chechIndexv)
        /*0008*/ 	.word	0x00000018


	//----- nvinfo : EIATTR_FRAME_SIZE
	.align		4
.L_2:
        /*000c*/ 	.byte	0x04, 0x11
        /*000e*/ 	.short	(.L_4 - .L_3)
	.align		4
.L_3:
        /*0010*/ 	.word	index@(_Z10chechIndexv)
        /*0014*/ 	.word	0x00000030


	//----- nvinfo : EIATTR_MIN_STACK_SIZE
	.align		4
.L_4:
        /*0018*/ 	.byte	0x04, 0x12
        /*001a*/ 	.short	(.L_6 - .L_5)
	.align		4
.L_5:
        /*001c*/ 	.word	index@(_Z10chechIndexv)
        /*0020*/ 	.word	0x00000030
.L_6:


//--------------------- .nv.compat                --------------------------
	.section	.nv.compat,"",@"SHT_CUDA_COMPAT_INFO"
	.align	4
        /*0000*/ 	.byte	0x02, 0x09, 0x00, 0x00, 0x02, 0x02, 0x01, 0x00, 0x02, 0x05, 0x05, 0x00, 0x03, 0x07, 0x01, 0x01
        /*0010*/ 	.byte	0x02, 0x03, 0x00, 0x00, 0x02, 0x06, 0x01, 0x00, 0x04, 0x0b, 0x08, 0x00, 0x09, 0x00, 0x00, 0x00
        /*0020*/ 	.byte	0x00, 0x00, 0x00, 0x00


//--------------------- .nv.info._Z10chechIndexv  --------------------------
	.section	.nv.info._Z10chechIndexv,"",@"SHT_CUDA_INFO"
	.sectionflags	@""
	.align	4


	//----- nvinfo : EIATTR_CUDA_API_VERSION
	.align		4
        /*0000*/ 	.byte	0x04, 0x37
        /*0002*/ 	.short	(.L_8 - .L_7)
.L_7:
        /*0004*/ 	.word	0x00000082


	//----- nvinfo : EIATTR_SPARSE_MMA_MASK
	.align		4
.L_8:
        /*0008*/ 	.byte	0x03, 0x50
        /*000a*/ 	.short	0x0000


	//----- nvinfo : EIATTR_MAXREG_COUNT
	.align		4
        /*000c*/ 	.byte	0x03, 0x1b
        /*000e*/ 	.short	0x00ff


	//----- nvinfo : EIATTR_EXTERNS
	.align		4
        /*0010*/ 	.byte	0x04, 0x0f
        /*0012*/ 	.short	(.L_10 - .L_9)


	//   ....[0]....
	.align		4
.L_9:
        /*0014*/ 	.word	index@(vprintf)


	//----- nvinfo : EIATTR_MERCURY_ISA_VERSION
	.align		4
.L_10:
        /*0018*/ 	.byte	0x03, 0x5f
        /*001a*/ 	.short	0x0101


	//----- nvinfo : EIATTR_VRC_CTA_INIT_COUNT
	.align		4
        /*001c*/ 	.byte	0x02, 0x4a
	.zero		1
	.zero		1


	//----- nvinfo : EIATTR_SYSCALL_OFFSETS
	.align		4
        /*0020*/ 	.byte	0x04, 0x46
        /*0022*/ 	.short	(.L_12 - .L_11)


	//   ....[0]....
.L_11:
        /*0024*/ 	.word	0x000001b0


	//----- nvinfo : EIATTR_EXIT_INSTR_OFFSETS
	.align		4
.L_12:
        /*0028*/ 	.byte	0x04, 0x1c
        /*002a*/ 	.short	(.L_14 - .L_13)


	//   ....[0]....
.L_13:
        /*002c*/ 	.word	0x000001c0


	//----- nvinfo : EIATTR_SW_WAR
	.align		4
.L_14:
        /*0030*/ 	.byte	0x04, 0x36
        /*0032*/ 	.short	(.L_16 - .L_15)
.L_15:
        /*0034*/ 	.word	0x00000008
.L_16:


//--------------------- .nv.callgraph             --------------------------
	.section	.nv.callgraph,"",@"SHT_CUDA_CALLGRAPH"
	.align	4
	.sectionentsize	8
	.align		4
        /*0000*/ 	.word	0x00000000
	.align		4
        /*0004*/ 	.word	0xffffffff
	.align		4
        /*0008*/ 	.word	index@(_Z10chechIndexv)
	.align		4
        /*000c*/ 	.word	index@(vprintf)
	.align		4
        /*0010*/ 	.word	0x00000000
	.align		4
        /*0014*/ 	.word	0xfffffffe
	.align		4
        /*0018*/ 	.word	0x00000000
	.align		4
        /*001c*/ 	.word	0xfffffffd
	.align		4
        /*0020*/ 	.word	0x00000000
	.align		4
        /*0024*/ 	.word	0xfffffffc


//--------------------- .nv.constant4             --------------------------
	.section	.nv.constant4,"a",@progbits
	.align	8
	.align		8
.nv.constant4:
        /*0000*/ 	.dword	vprintf
	.align		8
        /*0008*/ 	.dword	$str


//--------------------- .text._Z10chechIndexv     --------------------------
	.section	.text._Z10chechIndexv,"ax",@progbits
	.align	128
        .global         _Z10chechIndexv
        .type           _Z10chechIndexv,@function
        .size           _Z10chechIndexv,(.L_x_2 - _Z10chechIndexv)
        .other          _Z10chechIndexv,@"STO_CUDA_ENTRY STV_DEFAULT"
_Z10chechIndexv:
.text._Z10chechIndexv:
[----:B------:R-:W0:Y:S01]  /*0000*/  LDC R1, c[0x0][0x37c] ;  /* 0x0000df00ff017b82 */ /* 0x000e220000000800 */
[----:B------:R-:W1:Y:S01]  /*0010*/  S2R R8, SR_TID.X ;  /* 0x0000000000087919 */ /* 0x000e620000002100 */
[----:B------:R-:W2:Y:S06]  /*0020*/  LDCU UR5, c[0x0][0x2fc] ;  /* 0x00005f80ff0577ac */ /* 0x000eac0008000800 */
[----:B------:R-:W3:Y:S01]  /*0030*/  LDC R14, c[0x0][0x360] ;  /* 0x0000d800ff0e7b82 */ /* 0x000ee20000000800 */
[----:B0-----:R-:W-:Y:S01]  /*0040*/  VIADD R1, R1, 0xffffffd0 ;  /* 0xffffffd001017836 */ /* 0x001fe20000000000 */
[----:B------:R-:W1:Y:S01]  /*0050*/  S2R R9, SR_TID.Y ;  /* 0x0000000000097919 */ /* 0x000e620000002200 */
[----:B------:R-:W-:Y:S01]  /*0060*/  MOV R0, 0x0 ;  /* 0x0000000000007802 */ /* 0x000fe20000000f00 */
[----:B------:R-:W0:Y:S01]  /*0070*/  LDCU UR4, c[0x0][0x2f8] ;  /* 0x00005f00ff0477ac */ /* 0x000e220008000800 */
[----:B------:R-:W1:Y:S03]  /*0080*/  S2R R10, SR_TID.Z ;  /* 0x00000000000a7919 */ /* 0x000e660000002300 */
[----:B------:R-:W3:Y:S01]  /*0090*/  LDC R15, c[0x0][0x364] ;  /* 0x0000d900ff0f7b82 */ /* 0x000ee20000000800 */
[----:B------:R-:W4:Y:S01]  /*00a0*/  LDCU.64 UR6, c[0x4][0x8] ;  /* 0x01000100ff0677ac */ /* 0x000f220008000a00 */
[----:B------:R-:W1:Y:S01]  /*00b0*/  S2R R11, SR_CTAID.X ;  /* 0x00000000000b7919 */ /* 0x000e620000002500 */
[----:B------:R-:W3:Y:S05]  /*00c0*/  S2R R12, SR_CTAID.Y ;  /* 0x00000000000c7919 */ /* 0x000eea0000002600 */
[----:B------:R-:W5:Y:S01]  /*00d0*/  LDC R16, c[0x0][0x368] ;  /* 0x0000da00ff107b82 */ /* 0x000f620000000800 */
[----:B------:R-:W3:Y:S01]  /*00e0*/  S2R R13, SR_CTAID.Z ;  /* 0x00000000000d7919 */ /* 0x000ee20000002700 */
[----:B0-----:R-:W-:-:S06]  /*00f0*/  IADD3 R6, P0, PT, R1, UR4, RZ ;  /* 0x0000000401067c10 */ /* 0x001fcc000ff1e0ff */
[----:B------:R-:W5:Y:S01]  /*0100*/  LDC R17, c[0x0][0x370] ;  /* 0x0000dc00ff117b82 */ /* 0x000f620000000800 */
[----:B----4-:R-:W-:Y:S01]  /*0110*/  IMAD.U32 R4, RZ, RZ, UR6 ;  /* 0x00000006ff047e24 */ /* 0x010fe2000f8e00ff */
[----:B------:R-:W-:Y:S01]  /*0120*/  MOV R5, UR7 ;  /* 0x0000000700057c02 */ /* 0x000fe20008000f00 */
[----:B--2---:R-:W-:-:S05]  /*0130*/  IMAD.X R7, RZ, RZ, UR5, P0 ;  /* 0x00000005ff077e24 */ /* 0x004fca00080e06ff */
[----:B------:R-:W5:Y:S08]  /*0140*/  LDC R18, c[0x0][0x374] ;  /* 0x0000dd00ff127b82 */ /* 0x000f700000000800 */
[----:B------:R-:W5:Y:S01]  /*0150*/  LDC R19, c[0x0][0x378] ;  /* 0x0000de00ff137b82 */ /* 0x000f620000000800 */
[----:B-1----:R0:W-:Y:S07]  /*0160*/  STL.128 [R1], R8 ;  /* 0x0000000801007387 */ /* 0x0021ee0000100c00 */
[----:B------:R0:W1:Y:S01]  /*0170*/  LDC.64 R2, c[0x4][R0] ;  /* 0x0100000000027b82 */ /* 0x0000620000000a00 */
[----:B---3--:R0:W-:Y:S04]  /*0180*/  STL.128 [R1+0x10], R12 ;  /* 0x0000100c01007387 */ /* 0x0081e80000100c00 */
[----:B-----5:R0:W-:Y:S02]  /*0190*/  STL.128 [R1+0x20], R16 ;  /* 0x0000201001007387 */ /* 0x0201e40000100c00 */
[----:B------:R-:W-:-:S07]  /*01a0*/  LEPC R20, `(.L_x_0) ;  /* 0x000000001014794e */ /* 0x000fce0000000000 */
[----:B01----:R-:W-:Y:S05]  /*01b0*/  CALL.ABS.NOINC R2 ;  /* 0x0000000002007343 */ /* 0x003fea0003c00000 */
.L_x_0:
[----:B------:R-:W-:Y:S05]  /*01c0*/  EXIT ;  /* 0x000000000000794d */ /* 0x000fea0003800000 */
.L_x_1:
[----:B------:R-:W-:-:S00]  /*01d0*/  BRA `(.L_x_1) ;  /* 0xfffffffc00fc7947 */ /* 0x000fc0000383ffff */
[----:B------:R-:W-:-:S00]  /*01e0*/  NOP ;  /* 0x0000000000007918 */ /* 0x000fc00000000000 */
        /* <DEDUP_REMOVED lines=9> */
.L_x_2:


//--------------------- .nv.global.init           --------------------------
	.section	.nv.global.init,"aw",@progbits
.nv.global.init:
	.type		$str,@object
	.size		$str,(.L_0 - $str)
$str:
        /*0000*/ 	.byte	0x74, 0x68, 0x72, 0x65, 0x61, 0x64, 0x49, 0x64, 0x78, 0x3a, 0x28, 0x25, 0x64, 0x2c, 0x20, 0x25
        /*0010*/ 	.byte	0x64, 0x2c, 0x20, 0x25, 0x64, 0x29, 0x20, 0x62, 0x6c, 0x6f, 0x63, 0x6b, 0x49, 0x64, 0x78, 0x3a
        /*0020*/ 	.byte	0x28, 0x25, 0x64, 0x2c, 0x25, 0x64, 0x2c, 0x25, 0x64, 0x29, 0x20, 0x62, 0x6c, 0x6f, 0x63, 0x6b
        /*0030*/ 	.byte	0x64, 0x69, 0x6d, 0x3a, 0x28, 0x25, 0x64, 0x2c, 0x25, 0x64, 0x2c, 0x25, 0x64, 0x29, 0x67, 0x72
        /*0040*/ 	.byte	0x69, 0x64, 0x44, 0x69, 0x6d, 0x3a, 0x28, 0x25, 0x64, 0x2c, 0x25, 0x64, 0x2c, 0x25, 0x64, 0x29
        /*0050*/ 	.byte	0x0a, 0x00
.L_0:


//--------------------- .nv.shared.reserved.0     --------------------------
	.section	.nv.shared.reserved.0,"aw",@nobits
	.weak		__nv_reservedSMEM_offset_0_alias
	.size		__nv_reservedSMEM_offset_0_alias, 0, 64
	.other		__nv_reservedSMEM_offset_0_alias,@"STO_CUDA_RESERVED_SHARED STV_DEFAULT"
__nv_reservedSMEM_offset_0_alias:
	.zero		0
	.zero		64


//--------------------- .nv.constant0._Z10chechIndexv --------------------------
	.section	.nv.constant0._Z10chechIndexv,"a",@progbits
	.sectionflags	@""
	.align	4
.nv.constant0._Z10chechIndexv:
	.zero		896


//--------------------- SYMBOLS --------------------------

	.type		.nv.reservedSmem.offset0,@object
	.size		.nv.reservedSmem.offset0,0x4
	.type		vprintf,@function
